	.headerflags	@"EF_CUDA_TEXMODE_UNIFIED EF_CUDA_64BIT_ADDRESS EF_CUDA_ACCELERATORS EF_CUDA_SM90 EF_CUDA_VIRTUAL_SM(EF_CUDA_SM90)"
	.elftype	@"ET_EXEC"


//--------------------- .nv.info                  --------------------------
	.section	.nv.info,"",@"SHT_CUDA_INFO"
	.align	4


	//----- nvinfo : EIATTR_REGCOUNT
	.align		4
        /*0000*/ 	.byte	0x04, 0x2f
        /*0002*/ 	.short	(.L_3 - .L_2)
	.align		4
.L_2:
        /*0004*/ 	.word	index@(triton_poi_fused__native_batch_norm_legit_no_training_relu_42)
        /*0008*/ 	.word	0x0000001d


	//----- nvinfo : EIATTR_MIN_STACK_SIZE
	.align		4
.L_3:
        /*000c*/ 	.byte	0x04, 0x12
        /*000e*/ 	.short	(.L_5 - .L_4)
	.align		4
.L_4:
        /*0010*/ 	.word	index@(triton_poi_fused__native_batch_norm_legit_no_training_relu_42)
        /*0014*/ 	.word	0x00000000


	//----- nvinfo : EIATTR_FRAME_SIZE
	.align		4
.L_5:
        /*0018*/ 	.byte	0x04, 0x11
        /*001a*/ 	.short	(.L_7 - .L_6)
	.align		4
.L_6:
        /*001c*/ 	.word	index@(triton_poi_fused__native_batch_norm_legit_no_training_relu_42)
        /*0020*/ 	.word	0x00000000


	//----- nvinfo : EIATTR_MIN_STACK_SIZE
	.align		4
.L_7:
        /*0024*/ 	.byte	0x04, 0x12
        /*0026*/ 	.short	(.L_9 - .L_8)
	.align		4
.L_8:
        /*0028*/ 	.word	index@(triton_poi_fused__native_batch_norm_legit_no_training_relu_42)
        /*002c*/ 	.word	0x00000000
.L_9:


//--------------------- .nv.info.triton_poi_fused__native_batch_norm_legit_no_training_relu_42 --------------------------
	.section	.nv.info.triton_poi_fused__native_batch_norm_legit_no_training_relu_42,"",@"SHT_CUDA_INFO"
	.sectionflags	@""
	.align	4


	//----- nvinfo : EIATTR_CUDA_API_VERSION
	.align		4
        /*0000*/ 	.byte	0x04, 0x37
        /*0002*/ 	.short	(.L_11 - .L_10)
.L_10:
        /*0004*/ 	.word	0x0000007c


	//----- nvinfo : EIATTR_KPARAM_INFO
	.align		4
.L_11:
        /*0008*/ 	.byte	0x04, 0x17
        /*000a*/ 	.short	(.L_13 - .L_12)
.L_12:
        /*000c*/ 	.word	0x00000000
        /*0010*/ 	.short	0x0006
        /*0012*/ 	.short	0x0030
        /*0014*/ 	.byte	0x00, 0xf0, 0x11, 0x00


	//----- nvinfo : EIATTR_KPARAM_INFO
	.align		4
.L_13:
        /*0018*/ 	.byte	0x04, 0x17
        /*001a*/ 	.short	(.L_15 - .L_14)
.L_14:
        /*001c*/ 	.word	0x00000000
        /*0020*/ 	.short	0x0005
        /*0022*/ 	.short	0x0028
        /*0024*/ 	.byte	0x00, 0xf4, 0x21, 0x00


	//----- nvinfo : EIATTR_KPARAM_INFO
	.align		4
.L_15:
        /*0028*/ 	.byte	0x04, 0x17
        /*002a*/ 	.short	(.L_17 - .L_16)
.L_16:
        /*002c*/ 	.word	0x00000000
        /*0030*/ 	.short	0x0004
        /*0032*/ 	.short	0x0020
        /*0034*/ 	.byte	0x00, 0xf4, 0x21, 0x00


	//----- nvinfo : EIATTR_KPARAM_INFO
	.align		4
.L_17:
        /*0038*/ 	.byte	0x04, 0x17
        /*003a*/ 	.short	(.L_19 - .L_18)
.L_18:
        /*003c*/ 	.word	0x00000000
        /*0040*/ 	.short	0x0003
        /*0042*/ 	.short	0x0018
        /*0044*/ 	.byte	0x00, 0xf4, 0x21, 0x00


	//----- nvinfo : EIATTR_KPARAM_INFO
	.align		4
.L_19:
        /*0048*/ 	.byte	0x04, 0x17
        /*004a*/ 	.short	(.L_21 - .L_20)
.L_20:
        /*004c*/ 	.word	0x00000000
        /*0050*/ 	.short	0x0002
        /*0052*/ 	.short	0x0010
        /*0054*/ 	.byte	0x00, 0xf4, 0x21, 0x00


	//----- nvinfo : EIATTR_KPARAM_INFO
	.align		4
.L_21:
        /*0058*/ 	.byte	0x04, 0x17
        /*005a*/ 	.short	(.L_23 - .L_22)
.L_22:
        /*005c*/ 	.word	0x00000000
        /*0060*/ 	.short	0x0001
        /*0062*/ 	.short	0x0008
        /*0064*/ 	.byte	0x00, 0xf4, 0x21, 0x00


	//----- nvinfo : EIATTR_KPARAM_INFO
	.align		4
.L_23:
        /*0068*/ 	.byte	0x04, 0x17
        /*006a*/ 	.short	(.L_25 - .L_24)
.L_24:
        /*006c*/ 	.word	0x00000000
        /*0070*/ 	.short	0x0000
        /*0072*/ 	.short	0x0000
        /*0074*/ 	.byte	0x00, 0xf4, 0x21, 0x00


	//----- nvinfo : EIATTR_SPARSE_MMA_MASK
	.align		4
.L_25:
        /*0078*/ 	.byte	0x03, 0x50
        /*007a*/ 	.short	0x0000


	//----- nvinfo : EIATTR_MAXREG_COUNT
	.align		4
        /*007c*/ 	.byte	0x03, 0x1b
        /*007e*/ 	.short	0x00ff


	//----- nvinfo : EIATTR_EXIT_INSTR_OFFSETS
	.align		4
        /*0080*/ 	.byte	0x04, 0x1c
        /*0082*/ 	.short	(.L_27 - .L_26)


	//   ....[0]....
.L_26:
        /*0084*/ 	.word	0x000005b0


	//----- nvinfo : EIATTR_REQNTID
	.align		4
.L_27:
        /*0088*/ 	.byte	0x04, 0x10
        /*008a*/ 	.short	(.L_29 - .L_28)
.L_28:
        /*008c*/ 	.word	0x00000080
        /*0090*/ 	.word	0x00000001
        /*0094*/ 	.word	0x00000001


	//----- nvinfo : EIATTR_CBANK_PARAM_SIZE
	.align		4
.L_29:
        /*0098*/ 	.byte	0x03, 0x19
        /*009a*/ 	.short	0x0034


	//----- nvinfo : EIATTR_PARAM_CBANK
	.align		4
        /*009c*/ 	.byte	0x04, 0x0a
        /*009e*/ 	.short	(.L_31 - .L_30)
	.align		4
.L_30:
        /*00a0*/ 	.word	index@(.nv.constant0.triton_poi_fused__native_batch_norm_legit_no_training_relu_42)
        /*00a4*/ 	.short	0x0210
        /*00a6*/ 	.short	0x0034


	//----- nvinfo : EIATTR_SW_WAR
	.align		4
.L_31:
        /*00a8*/ 	.byte	0x04, 0x36
        /*00aa*/ 	.short	(.L_33 - .L_32)
.L_32:
        /*00ac*/ 	.word	0x00000008
.L_33:


//--------------------- .nv.callgraph             --------------------------
	.section	.nv.callgraph,"",@"SHT_CUDA_CALLGRAPH"
	.align	4
	.sectionentsize	8
	.align		4
        /*0000*/ 	.word	0x00000000
	.align		4
        /*0004*/ 	.word	0xffffffff
	.align		4
        /*0008*/ 	.word	0x00000000
	.align		4
        /*000c*/ 	.word	0xfffffffe
	.align		4
        /*0010*/ 	.word	0x00000000
	.align		4
        /*0014*/ 	.word	0xfffffffd
	.align		4
        /*0018*/ 	.word	0x00000000
	.align		4
        /*001c*/ 	.word	0xfffffffc


//--------------------- .nv.constant4             --------------------------
	.section	.nv.constant4,"a",@progbits
	.align	8
	.align		8
.nv.constant4:
        /*0000*/ 	.dword	_$_str
	.align		8
        /*0008*/ 	.dword	_$_str_$_2


//--------------------- .text.triton_poi_fused__native_batch_norm_legit_no_training_relu_42 --------------------------
	.section	.text.triton_poi_fused__native_batch_norm_legit_no_training_relu_42,"ax",@progbits
	.align	128
        .global         triton_poi_fused__native_batch_norm_legit_no_training_relu_42
        .type           triton_poi_fused__native_batch_norm_legit_no_training_relu_42,@function
        .size           triton_poi_fused__native_batch_norm_legit_no_training_relu_42,(.L_x_1 - triton_poi_fused__native_batch_norm_legit_no_training_relu_42)
        .other          triton_poi_fused__native_batch_norm_legit_no_training_relu_42,@"STO_CUDA_ENTRY STV_DEFAULT"
triton_poi_fused__native_batch_norm_legit_no_training_relu_42:
.text.triton_poi_fused__native_batch_norm_legit_no_training_relu_42:
[----:B------:R-:W-:Y:S01]  /*0000*/  LDC R1, c[0x0][0x28] ;  /* 0x00000a00ff017b82 */ /* 0x000fe20000000800 */
[----:B------:R-:W1:Y:S07]  /*0010*/  S2R R0, SR_TID.X ;  /* 0x0000000000007919 */ /* 0x000e6e0000002100 */
[----:B------:R-:W2:Y:S01]  /*0020*/  LDC.64 R20, c[0x0][0x220] ;  /* 0x00008800ff147b82 */ /* 0x000ea20000000a00 */
[----:B------:R-:W-:Y:S01]  /*0030*/  ULDC.64 UR4, c[0x0][0x208] ;  /* 0x0000820000047ab9 */ /* 0x000fe20000000a00 */
[----:B------:R-:W3:Y:S06]  /*0040*/  S2R R5, SR_CTAID.X ;  /* 0x0000000000057919 */ /* 0x000eec0000002500 */
[----:B------:R-:W4:Y:S08]  /*0050*/  LDC.64 R12, c[0x0][0x210] ;  /* 0x00008400ff0c7b82 */ /* 0x000f300000000a00 */
[----:B------:R-:W5:Y:S08]  /*0060*/  LDC.64 R16, c[0x0][0x218] ;  /* 0x00008600ff107b82 */ /* 0x000f700000000a00 */
[----:B------:R-:W5:Y:S01]  /*0070*/  LDC.64 R8, c[0x0][0x228] ;  /* 0x00008a00ff087b82 */ /* 0x000f620000000a00 */
[----:B-1----:R-:W-:-:S02]  /*0080*/  SHF.L.U32 R0, R0, 0x2, RZ ;  /* 0x0000000200007819 */ /* 0x002fc400000006ff */
[----:B---3--:R-:W-:Y:S02]  /*0090*/  SHF.R.S32.HI R3, RZ, 0x16, R5 ;  /* 0x00000016ff037819 */ /* 0x008fe40000011405 */
[----:B------:R-:W-:Y:S02]  /*00a0*/  LOP3.LUT R0, R0, 0x1fc, RZ, 0xc0, !PT ;  /* 0x000001fc00007812 */ /* 0x000fe400078ec0ff */
[----:B------:R-:W-:Y:S02]  /*00b0*/  SGXT R3, R3, 0x1 ;  /* 0x000000010303781a */ /* 0x000fe40000000200 */
[----:B------:R-:W-:Y:S02]  /*00c0*/  LEA R0, R5, R0, 0x9 ;  /* 0x0000000005007211 */ /* 0x000fe400078e48ff */
[----:B------:R-:W1:Y:S02]  /*00d0*/  LDC.64 R4, c[0x0][0x230] ;  /* 0x00008c00ff047b82 */ /* 0x000e640000000a00 */
[----:B------:R-:W-:-:S04]  /*00e0*/  LEA.HI R3, R3, R0, RZ, 0xa ;  /* 0x0000000003037211 */ /* 0x000fc800078f50ff */
[----:B------:R-:W-:-:S04]  /*00f0*/  LOP3.LUT R3, R3, 0xfffffc00, RZ, 0xc0, !PT ;  /* 0xfffffc0003037812 */ /* 0x000fc800078ec0ff */
[----:B------:R-:W-:-:S05]  /*0100*/  IADD3 R2, R0, -R3, RZ ;  /* 0x8000000300027210 */ /* 0x000fca0007ffe0ff */
[----:B--2---:R-:W-:-:S06]  /*0110*/  IMAD.WIDE R20, R2, 0x4, R20 ;  /* 0x0000000402147825 */ /* 0x004fcc00078e0214 */
[----:B------:R-:W2:Y:S01]  /*0120*/  LDG.E.EL.128 R20, desc[UR4][R20.64] ;  /* 0x0000000414147981 */ /* 0x000ea2000c2e1d00 */
[----:B----4-:R-:W-:-:S04]  /*0130*/  IMAD.WIDE R12, R0, 0x4, R12 ;  /* 0x00000004000c7825 */ /* 0x010fc800078e020c */
[C---:B-----5:R-:W-:Y:S02]  /*0140*/  IMAD.WIDE R16, R2.reuse, 0x4, R16 ;  /* 0x0000000402107825 */ /* 0x060fe400078e0210 */
[----:B------:R-:W3:Y:S04]  /*0150*/  LDG.E.128 R12, desc[UR4][R12.64] ;  /* 0x000000040c0c7981 */ /* 0x000ee8000c1e1d00 */
[----:B------:R-:W3:Y:S01]  /*0160*/  LDG.E.EL.128 R16, desc[UR4][R16.64] ;  /* 0x0000000410107981 */ /* 0x000ee2000c2e1d00 */
[----:B0-----:R-:W-:-:S04]  /*0170*/  IMAD.WIDE R8, R2, 0x4, R8 ;  /* 0x0000000402087825 */ /* 0x001fc800078e0208 */
[----:B-1----:R-:W-:Y:S02]  /*0180*/  IMAD.WIDE R4, R2, 0x4, R4 ;  /* 0x0000000402047825 */ /* 0x002fe400078e0204 */
[----:B------:R-:W4:Y:S04]  /*0190*/  LDG.E.EL.128 R8, desc[UR4][R8.64] ;  /* 0x0000000408087981 */ /* 0x000f28000c2e1d00 */
[----:B------:R-:W4:Y:S01]  /*01a0*/  LDG.E.EL.128 R4, desc[UR4][R4.64] ;  /* 0x0000000404047981 */ /* 0x000f22000c2e1d00 */
[----:B--2---:R-:W-:Y:S01]  /*01b0*/  FADD R22, R22, 9.9999997473787516356e-06 ;  /* 0x3727c5ac16167421 */ /* 0x004fe20000000000 */
[----:B------:R-:W-:Y:S01]  /*01c0*/  FADD R23, R23, 9.9999997473787516356e-06 ;  /* 0x3727c5ac17177421 */ /* 0x000fe20000000000 */
[----:B------:R-:W-:Y:S01]  /*01d0*/  FADD R2, R20, 9.9999997473787516356e-06 ;  /* 0x3727c5ac14027421 */ /* 0x000fe20000000000 */
[----:B------:R-:W-:Y:S01]  /*01e0*/  FADD R21, R21, 9.9999997473787516356e-06 ;  /* 0x3727c5ac15157421 */ /* 0x000fe20000000000 */
[----:B------:R-:W0:Y:S01]  /*01f0*/  MUFU.SQRT R24, R22 ;  /* 0x0000001600187308 */ /* 0x000e220000002000 */
[----:B------:R-:W-:Y:S01]  /*0200*/  HFMA2.MMA R20, -RZ, RZ, 1.625, 0 ;  /* 0x3e800000ff147435 */ /* 0x000fe200000001ff */
[----:B---3--:R-:W-:-:S06]  /*0210*/  FADD R12, R12, -R16 ;  /* 0x800000100c0c7221 */ /* 0x008fcc0000000000 */
[----:B------:R-:W1:Y:S01]  /*0220*/  MUFU.SQRT R23, R23 ;  /* 0x0000001700177308 */ /* 0x000e620000002000 */
[----:B------:R-:W-:Y:S01]  /*0230*/  FADD R13, R13, -R17 ;  /* 0x800000110d0d7221 */ /* 0x000fe20000000000 */
[----:B------:R-:W-:Y:S01]  /*0240*/  FADD R14, R14, -R18 ;  /* 0x800000120e0e7221 */ /* 0x000fe20000000000 */
[----:B------:R-:W-:Y:S01]  /*0250*/  FADD R18, R15, -R19 ;  /* 0x800000130f127221 */ /* 0x000fe20000000000 */
[----:B0-----:R-:W-:-:S04]  /*0260*/  FSETP.GT.AND P6, PT, R24, 8.50705917302346158658e+37, PT ;  /* 0x7e8000001800780b */ /* 0x001fc80003fc4000 */
[----:B------:R0:W2:Y:S01]  /*0270*/  MUFU.SQRT R25, R2 ;  /* 0x0000000200197308 */ /* 0x0000a20000002000 */
[----:B------:R-:W-:Y:S02]  /*0280*/  FSETP.GEU.AND P1, PT, R24, 1.175494350822287508e-38, PT ;  /* 0x008000001800780b */ /* 0x000fe40003f2e000 */
[----:B-1----:R-:W-:-:S05]  /*0290*/  FSETP.GT.AND P5, PT, R23, 8.50705917302346158658e+37, PT ;  /* 0x7e8000001700780b */ /* 0x002fca0003fa4000 */
[----:B------:R1:W3:Y:S01]  /*02a0*/  MUFU.SQRT R26, R21 ;  /* 0x00000015001a7308 */ /* 0x0002e20000002000 */
[----:B------:R-:W-:Y:S01]  /*02b0*/  FSETP.GEU.AND P2, PT, R23, 1.175494350822287508e-38, PT ;  /* 0x008000001700780b */ /* 0x000fe20003f4e000 */
[----:B0-----:R-:W0:Y:S01]  /*02c0*/  LDC.64 R2, c[0x0][0x238] ;  /* 0x00008e00ff027b82 */ /* 0x001e220000000a00 */
[----:B------:R-:W-:Y:S01]  /*02d0*/  FSEL R16, R20, 1, P5 ;  /* 0x3f80000014107808 */ /* 0x000fe20002800000 */
[----:B------:R-:W-:Y:S01]  /*02e0*/  @P6 FMUL R24, R24, 0.25 ;  /* 0x3e80000018186820 */ /* 0x000fe20000400000 */
[----:B--2---:R-:W-:-:S03]  /*02f0*/  FSETP.GT.AND P3, PT, R25, 8.50705917302346158658e+37, PT ;  /* 0x7e8000001900780b */ /* 0x004fc60003f64000 */
[----:B------:R-:W-:Y:S01]  /*0300*/  @!P1 FMUL R24, R24, 16777216 ;  /* 0x4b80000018189820 */ /* 0x000fe20000400000 */
[----:B-1----:R-:W-:Y:S02]  /*0310*/  FSEL R21, R20, 1, P6 ;  /* 0x3f80000014157808 */ /* 0x002fe40003000000 */
[----:B------:R-:W-:Y:S01]  /*0320*/  FSETP.GEU.AND P6, PT, R25, 1.175494350822287508e-38, PT ;  /* 0x008000001900780b */ /* 0x000fe20003fce000 */
[----:B------:R-:W-:Y:S02]  /*0330*/  @P5 FMUL R23, R23, 0.25 ;  /* 0x3e80000017175820 */ /* 0x000fe40000400000 */
[----:B------:R-:W1:Y:S01]  /*0340*/  MUFU.RCP R24, R24 ;  /* 0x0000001800187308 */ /* 0x000e620000001000 */
[C---:B---3--:R-:W-:Y:S01]  /*0350*/  FSETP.GT.AND P4, PT, R26.reuse, 8.50705917302346158658e+37, PT ;  /* 0x7e8000001a00780b */ /* 0x048fe20003f84000 */
[----:B------:R-:W-:Y:S01]  /*0360*/  @!P2 FMUL R23, R23, 16777216 ;  /* 0x4b8000001717a820 */ /* 0x000fe20000400000 */
[----:B------:R-:W-:Y:S01]  /*0370*/  FSETP.GEU.AND P0, PT, R26, 1.175494350822287508e-38, PT ;  /* 0x008000001a00780b */ /* 0x000fe20003f0e000 */
[----:B------:R-:W-:Y:S01]  /*0380*/  @!P2 FMUL R16, R16, 16777216 ;  /* 0x4b8000001010a820 */ /* 0x000fe20000400000 */
[C---:B------:R-:W-:Y:S01]  /*0390*/  FSEL R17, R20.reuse, 1, P4 ;  /* 0x3f80000014117808 */ /* 0x040fe20002000000 */
[----:B------:R-:W-:Y:S01]  /*03a0*/  @P3 FMUL R25, R25, 0.25 ;  /* 0x3e80000019193820 */ /* 0x000fe20000400000 */
[----:B------:R-:W-:Y:S01]  /*03b0*/  FSEL R20, R20, 1, P3 ;  /* 0x3f80000014147808 */ /* 0x000fe20001800000 */
[----:B------:R-:W2:Y:S01]  /*03c0*/  MUFU.RCP R23, R23 ;  /* 0x0000001700177308 */ /* 0x000ea20000001000 */
[----:B------:R-:W-:Y:S01]  /*03d0*/  @!P1 FMUL R21, R21, 16777216 ;  /* 0x4b80000015159820 */ /* 0x000fe20000400000 */
[----:B------:R-:W-:-:S02]  /*03e0*/  @!P6 FMUL R25, R25, 16777216 ;  /* 0x4b8000001919e820 */ /* 0x000fc40000400000 */
[----:B------:R-:W-:Y:S01]  /*03f0*/  @!P6 FMUL R20, R20, 16777216 ;  /* 0x4b8000001414e820 */ /* 0x000fe20000400000 */
[----:B0-----:R-:W-:-:S04]  /*0400*/  IMAD.WIDE R2, R0, 0x4, R2 ;  /* 0x0000000400027825 */ /* 0x001fc800078e0202 */
[----:B------:R-:W-:Y:S01]  /*0410*/  @P4 FMUL R26, R26, 0.25 ;  /* 0x3e8000001a1a4820 */ /* 0x000fe20000400000 */
[----:B-1----:R-:W-:Y:S01]  /*0420*/  FMUL R21, R24, R21 ;  /* 0x0000001518157220 */ /* 0x002fe20000400000 */
[----:B------:R-:W0:Y:S01]  /*0430*/  MUFU.RCP R25, R25 ;  /* 0x0000001900197308 */ /* 0x000e220000001000 */
[----:B------:R-:W-:Y:S01]  /*0440*/  @!P0 FMUL R17, R17, 16777216 ;  /* 0x4b80000011118820 */ /* 0x000fe20000400000 */
[----:B------:R-:W-:Y:S01]  /*0450*/  @!P0 FMUL R26, R26, 16777216 ;  /* 0x4b8000001a1a8820 */ /* 0x000fe20000400000 */
[----:B------:R-:W-:Y:S01]  /*0460*/  FMUL R21, R21, R14 ;  /* 0x0000000e15157220 */ /* 0x000fe20000400000 */
[----:B--2---:R-:W-:-:S04]  /*0470*/  FMUL R23, R23, R16 ;  /* 0x0000001017177220 */ /* 0x004fc80000400000 */
[----:B------:R-:W1:Y:S01]  /*0480*/  MUFU.RCP R22, R26 ;  /* 0x0000001a00167308 */ /* 0x000e620000001000 */
[----:B----4-:R-:W-:Y:S01]  /*0490*/  FFMA R6, R10, R21, R6 ;  /* 0x000000150a067223 */ /* 0x010fe20000000006 */
[----:B------:R-:W-:-:S04]  /*04a0*/  FMUL R18, R23, R18 ;  /* 0x0000001217127220 */ /* 0x000fc80000400000 */
[C---:B------:R-:W-:Y:S01]  /*04b0*/  FSETP.GEU.AND P1, PT, R6.reuse, RZ, PT ;  /* 0x000000ff0600720b */ /* 0x040fe20003f2e000 */
[----:B0-----:R-:W-:Y:S01]  /*04c0*/  FMUL R25, R25, R20 ;  /* 0x0000001419197220 */ /* 0x001fe20000400000 */
[----:B------:R-:W-:Y:S02]  /*04d0*/  FFMA R7, R11, R18, R7 ;  /* 0x000000120b077223 */ /* 0x000fe40000000007 */
[----:B------:R-:W-:Y:S01]  /*04e0*/  SEL R6, R6, RZ, P1 ;  /* 0x000000ff06067207 */ /* 0x000fe20000800000 */
[----:B------:R-:W-:Y:S02]  /*04f0*/  FMUL R25, R25, R12 ;  /* 0x0000000c19197220 */ /* 0x000fe40000400000 */
[C---:B------:R-:W-:Y:S01]  /*0500*/  FSETP.GEU.AND P0, PT, R7.reuse, RZ, PT ;  /* 0x000000ff0700720b */ /* 0x040fe20003f0e000 */
[----:B-1----:R-:W-:Y:S01]  /*0510*/  FMUL R22, R22, R17 ;  /* 0x0000001116167220 */ /* 0x002fe20000400000 */
[----:B------:R-:W-:Y:S02]  /*0520*/  FFMA R4, R8, R25, R4 ;  /* 0x0000001908047223 */ /* 0x000fe40000000004 */
[----:B------:R-:W-:Y:S01]  /*0530*/  SEL R7, R7, RZ, P0 ;  /* 0x000000ff07077207 */ /* 0x000fe20000000000 */
[----:B------:R-:W-:-:S02]  /*0540*/  FMUL R22, R22, R13 ;  /* 0x0000000d16167220 */ /* 0x000fc40000400000 */
[C---:B------:R-:W-:Y:S02]  /*0550*/  FSETP.GEU.AND P3, PT, R4.reuse, RZ, PT ;  /* 0x000000ff0400720b */ /* 0x040fe40003f6e000 */
[----:B------:R-:W-:Y:S02]  /*0560*/  FFMA R5, R9, R22, R5 ;  /* 0x0000001609057223 */ /* 0x000fe40000000005 */
[----:B------:R-:W-:-:S03]  /*0570*/  SEL R4, R4, RZ, P3 ;  /* 0x000000ff04047207 */ /* 0x000fc60001800000 */
[----:B------:R-:W-:-:S04]  /*0580*/  FSETP.GEU.AND P2, PT, R5, RZ, PT ;  /* 0x000000ff0500720b */ /* 0x000fc80003f4e000 */
[----:B------:R-:W-:-:S05]  /*0590*/  SEL R5, R5, RZ, P2 ;  /* 0x000000ff05057207 */ /* 0x000fca0001000000 */
[----:B------:R-:W-:Y:S01]  /*05a0*/  STG.E.128 desc[UR4][R2.64], R4 ;  /* 0x0000000402007986 */ /* 0x000fe2000c101d04 */
[----:B------:R-:W-:Y:S05]  /*05b0*/  EXIT ;  /* 0x000000000000794d */ /* 0x000fea0003800000 */
.L_x_0:
[----:B------:R-:W-:-:S00]  /*05c0*/  BRA `(.L_x_0) ;  /* 0xfffffffc00fc7947 */ /* 0x000fc0000383ffff */
[----:B------:R-:W-:-:S00]  /*05d0*/  NOP ;  /* 0x0000000000007918 */ /* 0x000fc00000000000 */
        /* <DEDUP_REMOVED lines=10> */
.L_x_1:


//--------------------- .nv.global.init           --------------------------
	.section	.nv.global.init,"aw",@progbits
.nv.global.init:
	.type		_$_str,@object
	.size		_$_str,(_$_str_$_2 - _$_str)
_$_str:
        /*0000*/ 	.byte	0x5f, 0x5f, 0x43, 0x55, 0x44, 0x41, 0x5f, 0x46, 0x54, 0x5a, 0x00
	.type		_$_str_$_2,@object
	.size		_$_str_$_2,(.L_1 - _$_str_$_2)
_$_str_$_2:
        /*000b*/ 	.byte	0x5f, 0x5f, 0x43, 0x55, 0x44, 0x41, 0x5f, 0x50, 0x52, 0x45, 0x43, 0x5f, 0x53, 0x51, 0x52, 0x54
        /*001b*/ 	.byte	0x00
.L_1:


//--------------------- .nv.constant0.triton_poi_fused__native_batch_norm_legit_no_training_relu_42 --------------------------
	.section	.nv.constant0.triton_poi_fused__native_batch_norm_legit_no_training_relu_42,"a",@progbits
	.sectionflags	@""
	.align	4
.nv.constant0.triton_poi_fused__native_batch_norm_legit_no_training_relu_42:
	.zero		580
